//
// Generated by NVIDIA NVVM Compiler
//
// Compiler Build ID: CL-36424714
// Cuda compilation tools, release 13.0, V13.0.88
// Based on NVVM 20.0.0
//

.version 9.0
.target sm_100
.address_size 64

	// .globl	_Z12calc_diffusePdS_mmPi
.global .align 4 .u32 step;

.visible .entry _Z12calc_diffusePdS_mmPi(
	.param .u64 .ptr .align 1 _Z12calc_diffusePdS_mmPi_param_0,
	.param .u64 .ptr .align 1 _Z12calc_diffusePdS_mmPi_param_1,
	.param .u64 _Z12calc_diffusePdS_mmPi_param_2,
	.param .u64 _Z12calc_diffusePdS_mmPi_param_3,
	.param .u64 .ptr .align 1 _Z12calc_diffusePdS_mmPi_param_4
)
{
	.reg .pred 	%p<25>;
	.reg .b32 	%r<36>;
	.reg .b64 	%rd<63>;
	.reg .b64 	%fd<35>;

	ld.param.u64 	%rd20, [_Z12calc_diffusePdS_mmPi_param_0];
	ld.param.u64 	%rd24, [_Z12calc_diffusePdS_mmPi_param_1];
	ld.param.u64 	%rd21, [_Z12calc_diffusePdS_mmPi_param_2];
	ld.param.u64 	%rd22, [_Z12calc_diffusePdS_mmPi_param_3];
	ld.param.u64 	%rd23, [_Z12calc_diffusePdS_mmPi_param_4];
	cvta.to.global.u64 	%rd1, %rd24;
	ld.global.u32 	%r1, [step];
	setp.ne.s32 	%p1, %r1, 10;
	@%p1 bra 	$L__BB0_3;
	mov.u32 	%r32, %ctaid.x;
	mov.u32 	%r33, %tid.x;
	or.b32  	%r34, %r32, %r33;
	setp.ne.s32 	%p24, %r34, 0;
	@%p24 bra 	$L__BB0_20;
	cvta.to.global.u64 	%rd60, %rd23;
	mov.b32 	%r35, 1;
	st.global.u32 	[%rd60], %r35;
	bra.uni 	$L__BB0_20;
$L__BB0_3:
	mov.u32 	%r2, %ctaid.x;
	mov.u32 	%r3, %ntid.x;
	mov.u32 	%r4, %tid.x;
	mad.lo.s32 	%r5, %r2, %r3, %r4;
	mov.u32 	%r6, %ctaid.y;
	mov.u32 	%r7, %ntid.y;
	mov.u32 	%r8, %tid.y;
	mad.lo.s32 	%r9, %r6, %r7, %r8;
	cvt.u64.u32 	%rd2, %r9;
	setp.le.u64 	%p2, %rd21, %rd2;
	cvt.s64.s32 	%rd61, %r5;
	setp.le.u64 	%p3, %rd22, %rd61;
	or.pred  	%p4, %p2, %p3;
	@%p4 bra 	$L__BB0_20;
	cvt.u32.u64 	%r10, %rd61;
	cvt.u32.u64 	%r11, %rd2;
	or.b32  	%r12, %r11, %r10;
	setp.ne.s32 	%p5, %r12, 0;
	@%p5 bra 	$L__BB0_6;
	add.s32 	%r30, %r11, 1;
	cvt.u64.u32 	%rd52, %r30;
	mad.lo.s64 	%rd62, %rd22, %rd52, %rd2;
	mad.lo.s64 	%rd61, %rd22, %rd2, %rd61;
	shl.b64 	%rd53, %rd61, 3;
	add.s64 	%rd54, %rd1, %rd53;
	ld.global.f64 	%fd32, [%rd54+8];
	mov.f64 	%fd33, 0d4059000000000000;
	mov.f64 	%fd34, %fd33;
	bra.uni 	$L__BB0_19;
$L__BB0_6:
	setp.ne.s32 	%p6, %r11, 0;
	add.s64 	%rd6, %rd22, -1;
	setp.lt.u64 	%p7, %rd6, %rd61;
	or.pred  	%p8, %p6, %p7;
	mov.f64 	%fd34, 0d4037000000000000;
	@%p8 bra 	$L__BB0_8;
	shl.b64 	%rd50, %rd61, 3;
	add.s64 	%rd51, %rd1, %rd50;
	ld.global.f64 	%fd33, [%rd51+-8];
	ld.global.f64 	%fd32, [%rd51+8];
	mov.u64 	%rd62, %rd22;
	bra.uni 	$L__BB0_19;
$L__BB0_8:
	setp.ne.s32 	%p9, %r11, 0;
	setp.ne.s64 	%p10, %rd6, %rd61;
	or.pred  	%p11, %p9, %p10;
	mov.f64 	%fd32, 0d4037000000000000;
	@%p11 bra 	$L__BB0_10;
	shl.b64 	%rd48, %rd61, 3;
	add.s64 	%rd49, %rd1, %rd48;
	ld.global.f64 	%fd33, [%rd49+-8];
	mov.u64 	%rd62, %rd22;
	bra.uni 	$L__BB0_19;
$L__BB0_10:
	add.s64 	%rd7, %rd21, -1;
	setp.le.u64 	%p12, %rd7, %rd2;
	setp.ne.s32 	%p13, %r10, 0;
	or.pred  	%p14, %p13, %p12;
	mov.f64 	%fd33, 0d4037000000000000;
	@%p14 bra 	$L__BB0_12;
	add.s32 	%r27, %r11, -1;
	cvt.s64.s32 	%rd41, %r27;
	mul.lo.s64 	%rd62, %rd22, %rd41;
	add.s32 	%r28, %r11, 1;
	cvt.u64.u32 	%rd42, %r28;
	mad.lo.s64 	%rd43, %rd22, %rd42, %rd2;
	shl.b64 	%rd44, %rd43, 3;
	add.s64 	%rd45, %rd1, %rd44;
	ld.global.f64 	%fd34, [%rd45];
	mul.lo.s64 	%rd61, %rd22, %rd2;
	shl.b64 	%rd46, %rd61, 3;
	add.s64 	%rd47, %rd1, %rd46;
	ld.global.f64 	%fd32, [%rd47+8];
	bra.uni 	$L__BB0_19;
$L__BB0_12:
	setp.ne.s32 	%p15, %r10, 0;
	setp.ne.s64 	%p16, %rd7, %rd2;
	or.pred  	%p17, %p15, %p16;
	@%p17 bra 	$L__BB0_14;
	add.s32 	%r25, %r11, -1;
	cvt.s64.s32 	%rd38, %r25;
	mul.lo.s64 	%rd62, %rd22, %rd38;
	mul.lo.s64 	%rd61, %rd22, %rd2;
	shl.b64 	%rd39, %rd61, 3;
	add.s64 	%rd40, %rd1, %rd39;
	ld.global.f64 	%fd32, [%rd40+8];
	bra.uni 	$L__BB0_19;
$L__BB0_14:
	setp.ne.s64 	%p18, %rd7, %rd2;
	setp.le.u64 	%p19, %rd6, %rd61;
	or.pred  	%p20, %p18, %p19;
	@%p20 bra 	$L__BB0_16;
	add.s32 	%r23, %r11, -1;
	cvt.s64.s32 	%rd35, %r23;
	mad.lo.s64 	%rd62, %rd22, %rd35, %rd61;
	mad.lo.s64 	%rd61, %rd22, %rd2, %rd61;
	shl.b64 	%rd36, %rd61, 3;
	add.s64 	%rd37, %rd1, %rd36;
	ld.global.f64 	%fd33, [%rd37+-8];
	ld.global.f64 	%fd32, [%rd37+8];
	bra.uni 	$L__BB0_19;
$L__BB0_16:
	setp.ne.s64 	%p21, %rd7, %rd2;
	setp.ne.s64 	%p22, %rd6, %rd61;
	or.pred  	%p23, %p21, %p22;
	@%p23 bra 	$L__BB0_18;
	add.s32 	%r21, %r11, -1;
	cvt.s64.s32 	%rd32, %r21;
	mad.lo.s64 	%rd62, %rd22, %rd32, %rd61;
	mad.lo.s64 	%rd61, %rd22, %rd2, %rd61;
	shl.b64 	%rd33, %rd61, 3;
	add.s64 	%rd34, %rd1, %rd33;
	ld.global.f64 	%fd33, [%rd34+-8];
	bra.uni 	$L__BB0_19;
$L__BB0_18:
	add.s32 	%r18, %r11, -1;
	cvt.s64.s32 	%rd25, %r18;
	mad.lo.s64 	%rd62, %rd22, %rd25, %rd61;
	add.s32 	%r19, %r11, 1;
	cvt.u64.u32 	%rd26, %r19;
	mad.lo.s64 	%rd27, %rd22, %rd26, %rd2;
	shl.b64 	%rd28, %rd27, 3;
	add.s64 	%rd29, %rd1, %rd28;
	ld.global.f64 	%fd34, [%rd29];
	mad.lo.s64 	%rd61, %rd22, %rd2, %rd61;
	shl.b64 	%rd30, %rd61, 3;
	add.s64 	%rd31, %rd1, %rd30;
	ld.global.f64 	%fd33, [%rd31+-8];
	ld.global.f64 	%fd32, [%rd31+8];
$L__BB0_19:
	shl.b64 	%rd55, %rd62, 3;
	add.s64 	%rd56, %rd1, %rd55;
	ld.global.f64 	%fd24, [%rd56];
	add.f64 	%fd25, %fd34, %fd24;
	add.f64 	%fd26, %fd33, %fd25;
	add.f64 	%fd27, %fd32, %fd26;
	mul.f64 	%fd28, %fd27, 0d3FD0000000000000;
	cvta.to.global.u64 	%rd57, %rd20;
	shl.b64 	%rd58, %rd61, 3;
	add.s64 	%rd59, %rd57, %rd58;
	st.global.f64 	[%rd59], %fd28;
	atom.global.add.u32 	%r31, [step], 1;
$L__BB0_20:
	ret;

}
	// .globl	_Z10debug_stepPdm
.visible .entry _Z10debug_stepPdm(
	.param .u64 .ptr .align 1 _Z10debug_stepPdm_param_0,
	.param .u64 _Z10debug_stepPdm_param_1
)
{


	ret;

}


// ===== COMPILED SASS (sm_100) =====

	.target	sm_100

	.elftype	@"ET_EXEC"


//--------------------- .note.nv.tkinfo           --------------------------
	.section	.note.nv.tkinfo,"",@"SHT_NOTE"
	.sectionflags	@"SHF_NOTE_NV_TKINFO"
	.tkinfo
        /*0018*/ 	.word	0x00000002
        /*0030*/ 	.string	""
        /*0030*/ 	.string	"ptxas"
        /*0030*/ 	.string	"Cuda compilation tools, release 13.0, V13.0.88"
        /*0030*/ 	.string	"Build cuda_13.0.r13.0/compiler.36424714_0"
        /*0030*/ 	.string	"-arch sm_100 -m 64 "



//--------------------- .note.nv.cuinfo           --------------------------
	.section	.note.nv.cuinfo,"",@"SHT_NOTE"
	.sectionflags	@"SHF_NOTE_NV_CUINFO"
        /*0018*/ 	.short	0x0002
        /*001a*/ 	.short	0x0064
        /*001c*/ 	.short	0x0082
	.zero		2


//--------------------- .nv.info                  --------------------------
	.section	.nv.info,"",@"SHT_CUDA_INFO"
	.align	4


	//----- nvinfo : EIATTR_REGCOUNT
	.align		4
        /*0000*/ 	.byte	0x04, 0x2f
        /*0002*/ 	.short	(.L_2 - .L_1)
	.align		4
.L_1:
        /*0004*/ 	.word	index@(_Z12calc_diffusePdS_mmPi)
        /*0008*/ 	.word	0x00000019


	//----- nvinfo : EIATTR_FRAME_SIZE
	.align		4
.L_2:
        /*000c*/ 	.byte	0x04, 0x11
        /*000e*/ 	.short	(.L_4 - .L_3)
	.align		4
.L_3:
        /*0010*/ 	.word	index@(_Z12calc_diffusePdS_mmPi)
        /*0014*/ 	.word	0x00000000


	//----- nvinfo : EIATTR_REGCOUNT
	.align		4
.L_4:
        /*0018*/ 	.byte	0x04, 0x2f
        /*001a*/ 	.short	(.L_6 - .L_5)
	.align		4
.L_5:
        /*001c*/ 	.word	index@(_Z10debug_stepPdm)
        /*0020*/ 	.word	0x00000004


	//----- nvinfo : EIATTR_FRAME_SIZE
	.align		4
.L_6:
        /*0024*/ 	.byte	0x04, 0x11
        /*0026*/ 	.short	(.L_8 - .L_7)
	.align		4
.L_7:
        /*0028*/ 	.word	index@(_Z10debug_stepPdm)
        /*002c*/ 	.word	0x00000000


	//----- nvinfo : EIATTR_MIN_STACK_SIZE
	.align		4
.L_8:
        /*0030*/ 	.byte	0x04, 0x12
        /*0032*/ 	.short	(.L_10 - .L_9)
	.align		4
.L_9:
        /*0034*/ 	.word	index@(_Z10debug_stepPdm)
        /*0038*/ 	.word	0x00000000


	//----- nvinfo : EIATTR_MIN_STACK_SIZE
	.align		4
.L_10:
        /*003c*/ 	.byte	0x04, 0x12
        /*003e*/ 	.short	(.L_12 - .L_11)
	.align		4
.L_11:
        /*0040*/ 	.word	index@(_Z12calc_diffusePdS_mmPi)
        /*0044*/ 	.word	0x00000000
.L_12:


//--------------------- .nv.compat                --------------------------
	.section	.nv.compat,"",@"SHT_CUDA_COMPAT_INFO"
	.align	4
        /*0000*/ 	.byte	0x02, 0x09, 0x00, 0x00, 0x02, 0x02, 0x01, 0x00, 0x02, 0x05, 0x05, 0x00, 0x03, 0x07, 0x01, 0x01
        /*0010*/ 	.byte	0x02, 0x03, 0x00, 0x00, 0x02, 0x06, 0x01, 0x00, 0x04, 0x0b, 0x08, 0x00, 0x01, 0x00, 0x00, 0x00
        /*0020*/ 	.byte	0x00, 0x00, 0x00, 0x00


//--------------------- .nv.info._Z10debug_stepPdm --------------------------
	.section	.nv.info._Z10debug_stepPdm,"",@"SHT_CUDA_INFO"
	.sectionflags	@""
	.align	4


	//----- nvinfo : EIATTR_CUDA_API_VERSION
	.align		4
        /*0000*/ 	.byte	0x04, 0x37
        /*0002*/ 	.short	(.L_14 - .L_13)
.L_13:
        /*0004*/ 	.word	0x00000082


	//----- nvinfo : EIATTR_KPARAM_INFO
	.align		4
.L_14:
        /*0008*/ 	.byte	0x04, 0x17
        /*000a*/ 	.short	(.L_16 - .L_15)
.L_15:
        /*000c*/ 	.word	0x00000000
        /*0010*/ 	.short	0x0001
        /*0012*/ 	.short	0x0008
        /*0014*/ 	.byte	0x00, 0xf0, 0x21, 0x00


	//----- nvinfo : EIATTR_KPARAM_INFO
	.align		4
.L_16:
        /*0018*/ 	.byte	0x04, 0x17
        /*001a*/ 	.short	(.L_18 - .L_17)
.L_17:
        /*001c*/ 	.word	0x00000000
        /*0020*/ 	.short	0x0000
        /*0022*/ 	.short	0x0000
        /*0024*/ 	.byte	0x00, 0xf5, 0x21, 0x00


	//----- nvinfo : EIATTR_SPARSE_MMA_MASK
	.align		4
.L_18:
        /*0028*/ 	.byte	0x03, 0x50
        /*002a*/ 	.short	0x0000


	//----- nvinfo : EIATTR_MAXREG_COUNT
	.align		4
        /*002c*/ 	.byte	0x03, 0x1b
        /*002e*/ 	.short	0x00ff


	//----- nvinfo : EIATTR_MERCURY_ISA_VERSION
	.align		4
        /*0030*/ 	.byte	0x03, 0x5f
        /*0032*/ 	.short	0x0101


	//----- nvinfo : EIATTR_VRC_CTA_INIT_COUNT
	.align		4
        /*0034*/ 	.byte	0x02, 0x4a
	.zero		1
	.zero		1


	//----- nvinfo : EIATTR_EXIT_INSTR_OFFSETS
	.align		4
        /*0038*/ 	.byte	0x04, 0x1c
        /*003a*/ 	.short	(.L_20 - .L_19)


	//   ....[0]....
.L_19:
        /*003c*/ 	.word	0x00000010


	//----- nvinfo : EIATTR_CBANK_PARAM_SIZE
	.align		4
.L_20:
        /*0040*/ 	.byte	0x03, 0x19
        /*0042*/ 	.short	0x0010


	//----- nvinfo : EIATTR_PARAM_CBANK
	.align		4
        /*0044*/ 	.byte	0x04, 0x0a
        /*0046*/ 	.short	(.L_22 - .L_21)
	.align		4
.L_21:
        /*0048*/ 	.word	index@(.nv.constant0._Z10debug_stepPdm)
        /*004c*/ 	.short	0x0380
        /*004e*/ 	.short	0x0010


	//----- nvinfo : EIATTR_SW_WAR
	.align		4
.L_22:
        /*0050*/ 	.byte	0x04, 0x36
        /*0052*/ 	.short	(.L_24 - .L_23)
.L_23:
        /*0054*/ 	.word	0x00000008
.L_24:


//--------------------- .nv.info._Z12calc_diffusePdS_mmPi --------------------------
	.section	.nv.info._Z12calc_diffusePdS_mmPi,"",@"SHT_CUDA_INFO"
	.sectionflags	@""
	.align	4


	//----- nvinfo : EIATTR_CUDA_API_VERSION
	.align		4
        /*0000*/ 	.byte	0x04, 0x37
        /*0002*/ 	.short	(.L_26 - .L_25)
.L_25:
        /*0004*/ 	.word	0x00000082


	//----- nvinfo : EIATTR_KPARAM_INFO
	.align		4
.L_26:
        /*0008*/ 	.byte	0x04, 0x17
        /*000a*/ 	.short	(.L_28 - .L_27)
.L_27:
        /*000c*/ 	.word	0x00000000
        /*0010*/ 	.short	0x0004
        /*0012*/ 	.short	0x0020
        /*0014*/ 	.byte	0x00, 0xf5, 0x21, 0x00


	//----- nvinfo : EIATTR_KPARAM_INFO
	.align		4
.L_28:
        /*0018*/ 	.byte	0x04, 0x17
        /*001a*/ 	.short	(.L_30 - .L_29)
.L_29:
        /*001c*/ 	.word	0x00000000
        /*0020*/ 	.short	0x0003
        /*0022*/ 	.short	0x0018
        /*0024*/ 	.byte	0x00, 0xf0, 0x21, 0x00


	//----- nvinfo : EIATTR_KPARAM_INFO
	.align		4
.L_30:
        /*0028*/ 	.byte	0x04, 0x17
        /*002a*/ 	.short	(.L_32 - .L_31)
.L_31:
        /*002c*/ 	.word	0x00000000
        /*0030*/ 	.short	0x0002
        /*0032*/ 	.short	0x0010
        /*0034*/ 	.byte	0x00, 0xf0, 0x21, 0x00


	//----- nvinfo : EIATTR_KPARAM_INFO
	.align		4
.L_32:
        /*0038*/ 	.byte	0x04, 0x17
        /*003a*/ 	.short	(.L_34 - .L_33)
.L_33:
        /*003c*/ 	.word	0x00000000
        /*0040*/ 	.short	0x0001
        /*0042*/ 	.short	0x0008
        /*0044*/ 	.byte	0x00, 0xf5, 0x21, 0x00


	//----- nvinfo : EIATTR_KPARAM_INFO
	.align		4
.L_34:
        /*0048*/ 	.byte	0x04, 0x17
        /*004a*/ 	.short	(.L_36 - .L_35)
.L_35:
        /*004c*/ 	.word	0x00000000
        /*0050*/ 	.short	0x0000
        /*0052*/ 	.short	0x0000
        /*0054*/ 	.byte	0x00, 0xf5, 0x21, 0x00


	//----- nvinfo : EIATTR_SPARSE_MMA_MASK
	.align		4
.L_36:
        /*0058*/ 	.byte	0x03, 0x50
        /*005a*/ 	.short	0x0000


	//----- nvinfo : EIATTR_MAXREG_COUNT
	.align		4
        /*005c*/ 	.byte	0x03, 0x1b
        /*005e*/ 	.short	0x00ff


	//----- nvinfo : EIATTR_MERCURY_ISA_VERSION
	.align		4
        /*0060*/ 	.byte	0x03, 0x5f
        /*0062*/ 	.short	0x0101


	//----- nvinfo : EIATTR_INT_WARP_WIDE_INSTR_OFFSETS
	.align		4
        /*0064*/ 	.byte	0x04, 0x31
        /*0066*/ 	.short	(.L_38 - .L_37)


	//   ....[0]....
.L_37:
        /*0068*/ 	.word	0x00000cf0


	//----- nvinfo : EIATTR_VRC_CTA_INIT_COUNT
	.align		4
.L_38:
        /*006c*/ 	.byte	0x02, 0x4a
	.zero		1
	.zero		1


	//----- nvinfo : EIATTR_EXIT_INSTR_OFFSETS
	.align		4
        /*0070*/ 	.byte	0x04, 0x1c
        /*0072*/ 	.short	(.L_40 - .L_39)


	//   ....[0]....
.L_39:
        /*0074*/ 	.word	0x00000090


	//   ....[1]....
        /*0078*/ 	.word	0x000000d0


	//   ....[2]....
        /*007c*/ 	.word	0x000001d0


	//   ....[3]....
        /*0080*/ 	.word	0x00000dc0


	//----- nvinfo : EIATTR_CRS_STACK_SIZE
	.align		4
.L_40:
        /*0084*/ 	.byte	0x04, 0x1e
        /*0086*/ 	.short	(.L_42 - .L_41)
.L_41:
        /*0088*/ 	.word	0x00000000


	//----- nvinfo : EIATTR_CBANK_PARAM_SIZE
	.align		4
.L_42:
        /*008c*/ 	.byte	0x03, 0x19
        /*008e*/ 	.short	0x0028


	//----- nvinfo : EIATTR_PARAM_CBANK
	.align		4
        /*0090*/ 	.byte	0x04, 0x0a
        /*0092*/ 	.short	(.L_44 - .L_43)
	.align		4
.L_43:
        /*0094*/ 	.word	index@(.nv.constant0._Z12calc_diffusePdS_mmPi)
        /*0098*/ 	.short	0x0380
        /*009a*/ 	.short	0x0028


	//----- nvinfo : EIATTR_SW_WAR
	.align		4
.L_44:
        /*009c*/ 	.byte	0x04, 0x36
        /*009e*/ 	.short	(.L_46 - .L_45)
.L_45:
        /*00a0*/ 	.word	0x00000008
.L_46:


//--------------------- .nv.callgraph             --------------------------
	.section	.nv.callgraph,"",@"SHT_CUDA_CALLGRAPH"
	.align	4
	.sectionentsize	8
	.align		4
        /*0000*/ 	.word	0x00000000
	.align		4
        /*0004*/ 	.word	0xffffffff
	.align		4
        /*0008*/ 	.word	0x00000000
	.align		4
        /*000c*/ 	.word	0xfffffffe
	.align		4
        /*0010*/ 	.word	0x00000000
	.align		4
        /*0014*/ 	.word	0xfffffffd
	.align		4
        /*0018*/ 	.word	0x00000000
	.align		4
        /*001c*/ 	.word	0xfffffffc


//--------------------- .nv.constant4             --------------------------
	.section	.nv.constant4,"a",@progbits
	.align	8
	.align		8
.nv.constant4:
        /*0000*/ 	.dword	step


//--------------------- .text._Z10debug_stepPdm   --------------------------
	.section	.text._Z10debug_stepPdm,"ax",@progbits
	.align	128
        .global         _Z10debug_stepPdm
        .type           _Z10debug_stepPdm,@function
        .size           _Z10debug_stepPdm,(.L_x_12 - _Z10debug_stepPdm)
        .other          _Z10debug_stepPdm,@"STO_CUDA_ENTRY STV_DEFAULT"
_Z10debug_stepPdm:
.text._Z10debug_stepPdm:
[----:B------:R-:W-:Y:S01]  /*0000*/  LDC R1, c[0x0][0x37c] ;  /* 0x0000df00ff017b82 */ /* 0x000fe20000000800 */
[----:B------:R-:W-:Y:S05]  /*0010*/  EXIT ;  /* 0x000000000000794d */ /* 0x000fea0003800000 */
.L_x_0:
[----:B------:R-:W-:-:S00]  /*0020*/  BRA `(.L_x_0) ;  /* 0xfffffffc00fc7947 */ /* 0x000fc0000383ffff */
[----:B------:R-:W-:-:S00]  /*0030*/  NOP ;  /* 0x0000000000007918 */ /* 0x000fc00000000000 */
        /* <DEDUP_REMOVED lines=12> */
.L_x_12:


//--------------------- .text._Z12calc_diffusePdS_mmPi --------------------------
	.section	.text._Z12calc_diffusePdS_mmPi,"ax",@progbits
	.align	128
        .global         _Z12calc_diffusePdS_mmPi
        .type           _Z12calc_diffusePdS_mmPi,@function
        .size           _Z12calc_diffusePdS_mmPi,(.L_x_13 - _Z12calc_diffusePdS_mmPi)
        .other          _Z12calc_diffusePdS_mmPi,@"STO_CUDA_ENTRY STV_DEFAULT"
_Z12calc_diffusePdS_mmPi:
.text._Z12calc_diffusePdS_mmPi:
[----:B------:R-:W-:Y:S08]  /*0000*/  LDC R1, c[0x0][0x37c] ;  /* 0x0000df00ff017b82 */ /* 0x000ff00000000800 */
[----:B------:R-:W0:Y:S01]  /*0010*/  LDC.64 R2, c[0x4][RZ] ;  /* 0x01000000ff027b82 */ /* 0x000e220000000a00 */
[----:B------:R-:W0:Y:S02]  /*0020*/  LDCU.64 UR4, c[0x0][0x358] ;  /* 0x00006b00ff0477ac */ /* 0x000e240008000a00 */
[----:B0-----:R-:W2:Y:S02]  /*0030*/  LDG.E R0, desc[UR4][R2.64] ;  /* 0x0000000402007981 */ /* 0x001ea4000c1e1900 */
[----:B--2---:R-:W-:-:S13]  /*0040*/  ISETP.NE.AND P0, PT, R0, 0xa, PT ;  /* 0x0000000a0000780c */ /* 0x004fda0003f05270 */
[----:B------:R-:W-:Y:S05]  /*0050*/  @P0 BRA `(.L_x_1) ;  /* 0x0000000000200947 */ /* 0x000fea0003800000 */
[----:B------:R-:W0:Y:S01]  /*0060*/  S2R R0, SR_TID.X ;  /* 0x0000000000007919 */ /* 0x000e220000002100 */
[----:B------:R-:W0:Y:S02]  /*0070*/  S2UR UR6, SR_CTAID.X ;  /* 0x00000000000679c3 */ /* 0x000e240000002500 */
[----:B0-----:R-:W-:-:S13]  /*0080*/  LOP3.LUT P0, RZ, R0, UR6, RZ, 0xfc, !PT ;  /* 0x0000000600ff7c12 */ /* 0x001fda000f80fcff */
[----:B------:R-:W-:Y:S05]  /*0090*/  @P0 EXIT ;  /* 0x000000000000094d */ /* 0x000fea0003800000 */
[----:B------:R-:W0:Y:S01]  /*00a0*/  LDC.64 R2, c[0x0][0x3a0] ;  /* 0x0000e800ff027b82 */ /* 0x000e220000000a00 */
[----:B------:R-:W-:-:S05]  /*00b0*/  IMAD.MOV.U32 R5, RZ, RZ, 0x1 ;  /* 0x00000001ff057424 */ /* 0x000fca00078e00ff */
[----:B0-----:R-:W-:Y:S01]  /*00c0*/  STG.E desc[UR4][R2.64], R5 ;  /* 0x0000000502007986 */ /* 0x001fe2000c101904 */
[----:B------:R-:W-:Y:S05]  /*00d0*/  EXIT ;  /* 0x000000000000794d */ /* 0x000fea0003800000 */
.L_x_1:
[----:B------:R-:W0:Y:S01]  /*00e0*/  S2R R5, SR_TID.X ;  /* 0x0000000000057919 */ /* 0x000e220000002100 */
[----:B------:R-:W0:Y:S01]  /*00f0*/  S2UR UR7, SR_CTAID.X ;  /* 0x00000000000779c3 */ /* 0x000e220000002500 */
[----:B------:R-:W1:Y:S07]  /*0100*/  S2R R13, SR_TID.Y ;  /* 0x00000000000d7919 */ /* 0x000e6e0000002200 */
[----:B------:R-:W0:Y:S08]  /*0110*/  LDC R16, c[0x0][0x360] ;  /* 0x0000d800ff107b82 */ /* 0x000e300000000800 */
[----:B------:R-:W1:Y:S08]  /*0120*/  S2UR UR6, SR_CTAID.Y ;  /* 0x00000000000679c3 */ /* 0x000e700000002600 */
[----:B------:R-:W1:Y:S08]  /*0130*/  LDC R12, c[0x0][0x364] ;  /* 0x0000d900ff0c7b82 */ /* 0x000e700000000800 */
[----:B------:R-:W2:Y:S01]  /*0140*/  LDC.64 R8, c[0x0][0x398] ;  /* 0x0000e600ff087b82 */ /* 0x000ea20000000a00 */
[----:B0-----:R-:W-:-:S05]  /*0150*/  IMAD R16, R16, UR7, R5 ;  /* 0x0000000710107c24 */ /* 0x001fca000f8e0205 */
[----:B------:R-:W-:Y:S02]  /*0160*/  SHF.R.S32.HI R15, RZ, 0x1f, R16 ;  /* 0x0000001fff0f7819 */ /* 0x000fe40000011410 */
[----:B------:R-:W0:Y:S01]  /*0170*/  LDC.64 R10, c[0x0][0x390] ;  /* 0x0000e400ff0a7b82 */ /* 0x000e220000000a00 */
[----:B-1----:R-:W-:Y:S01]  /*0180*/  IMAD R12, R12, UR6, R13 ;  /* 0x000000060c0c7c24 */ /* 0x002fe2000f8e020d */
[----:B--2---:R-:W-:-:S04]  /*0190*/  ISETP.GE.U32.AND P0, PT, R16, R8, PT ;  /* 0x000000081000720c */ /* 0x004fc80003f06070 */
[----:B------:R-:W-:Y:S02]  /*01a0*/  ISETP.GE.U32.AND.EX P0, PT, R15, R9, PT, P0 ;  /* 0x000000090f00720c */ /* 0x000fe40003f06100 */
[----:B0-----:R-:W-:-:S04]  /*01b0*/  ISETP.GE.U32.AND P1, PT, R12, R10, PT ;  /* 0x0000000a0c00720c */ /* 0x001fc80003f26070 */
[----:B------:R-:W-:-:S13]  /*01c0*/  ISETP.GE.U32.OR.EX P0, PT, RZ, R11, P0, P1 ;  /* 0x0000000bff00720c */ /* 0x000fda0000706510 */
[----:B------:R-:W-:Y:S05]  /*01d0*/  @P0 EXIT ;  /* 0x000000000000094d */ /* 0x000fea0003800000 */
[----:B------:R-:W-:Y:S01]  /*01e0*/  LOP3.LUT P0, RZ, R12, R16, RZ, 0xfc, !PT ;  /* 0x000000100cff7212 */ /* 0x000fe2000780fcff */
[----:B------:R-:W-:-:S12]  /*01f0*/  BSSY.RECONVERGENT B0, `(.L_x_2) ;  /* 0x00000ab000007945 */ /* 0x000fd80003800200 */
[----:B------:R-:W-:Y:S05]  /*0200*/  @P0 BRA `(.L_x_3) ;  /* 0x0000000000480947 */ /* 0x000fea0003800000 */
[----:B------:R-:W0:Y:S01]  /*0210*/  LDCU.64 UR6, c[0x0][0x388] ;  /* 0x00007100ff0677ac */ /* 0x000e220008000a00 */
[----:B------:R-:W-:Y:S02]  /*0220*/  IMAD.MOV.U32 R17, RZ, RZ, R15 ;  /* 0x000000ffff117224 */ /* 0x000fe400078e000f */
[----:B------:R-:W-:-:S04]  /*0230*/  IMAD.WIDE.U32 R16, R12, R8, R16 ;  /* 0x000000080c107225 */ /* 0x000fc800078e0010 */
[----:B------:R-:W-:Y:S02]  /*0240*/  IMAD R15, R12, R9, R17 ;  /* 0x000000090c0f7224 */ /* 0x000fe400078e0211 */
[----:B0-----:R-:W-:Y:S01]  /*0250*/  IMAD.U32 R14, RZ, RZ, UR6 ;  /* 0x00000006ff0e7e24 */ /* 0x001fe2000f8e00ff */
[----:B------:R-:W-:-:S04]  /*0260*/  MOV R0, UR7 ;  /* 0x0000000700007c02 */ /* 0x000fc80008000f00 */
[----:B------:R-:W-:-:S04]  /*0270*/  LEA R4, P0, R16, R14, 0x3 ;  /* 0x0000000e10047211 */ /* 0x000fc800078018ff */
[----:B------:R-:W-:-:S06]  /*0280*/  LEA.HI.X R5, R16, R0, R15, 0x3, P0 ;  /* 0x0000000010057211 */ /* 0x000fcc00000f1c0f */
[----:B------:R-:W5:Y:S01]  /*0290*/  LDG.E.64 R4, desc[UR4][R4.64+0x8] ;  /* 0x0000080404047981 */ /* 0x000f62000c1e1b00 */
[----:B------:R-:W-:Y:S02]  /*02a0*/  VIADD R7, R12, 0x1 ;  /* 0x000000010c077836 */ /* 0x000fe40000000000 */
[----:B------:R-:W-:Y:S02]  /*02b0*/  HFMA2 R10, -RZ, RZ, 0, 0 ;  /* 0x00000000ff0a7431 */ /* 0x000fe400000001ff */
[----:B------:R-:W-:Y:S02]  /*02c0*/  IMAD.MOV.U32 R13, RZ, RZ, RZ ;  /* 0x000000ffff0d7224 */ /* 0x000fe400078e00ff */
[----:B------:R-:W-:Y:S02]  /*02d0*/  IMAD.MOV.U32 R11, RZ, RZ, 0x40590000 ;  /* 0x40590000ff0b7424 */ /* 0x000fe400078e00ff */
[----:B------:R-:W-:-:S04]  /*02e0*/  IMAD.WIDE.U32 R12, R7, R8, R12 ;  /* 0x00000008070c7225 */ /* 0x000fc800078e000c */
[----:B------:R-:W-:Y:S01]  /*02f0*/  IMAD R13, R7, R9, R13 ;  /* 0x00000009070d7224 */ /* 0x000fe200078e020d */
[----:B------:R-:W-:Y:S01]  /*0300*/  MOV R7, 0x40590000 ;  /* 0x4059000000077802 */ /* 0x000fe20000000f00 */
[----:B------:R-:W-:Y:S01]  /*0310*/  IMAD.MOV.U32 R6, RZ, RZ, 0x0 ;  /* 0x00000000ff067424 */ /* 0x000fe200078e00ff */
[----:B------:R-:W-:Y:S06]  /*0320*/  BRA `(.L_x_4) ;  /* 0x00000008005c7947 */ /* 0x000fec0003800000 */
.L_x_3:
[----:B------:R-:W-:Y:S01]  /*0330*/  IADD3 R19, P1, PT, R8, -0x1, RZ ;  /* 0xffffffff08137810 */ /* 0x000fe20007f3e0ff */
[----:B------:R-:W-:Y:S02]  /*0340*/  IMAD.MOV.U32 R6, RZ, RZ, 0x0 ;  /* 0x00000000ff067424 */ /* 0x000fe400078e00ff */
[----:B------:R-:W-:Y:S01]  /*0350*/  IMAD.MOV.U32 R7, RZ, RZ, 0x40370000 ;  /* 0x40370000ff077424 */ /* 0x000fe200078e00ff */
[----:B------:R-:W-:Y:S02]  /*0360*/  ISETP.GE.U32.AND P0, PT, R19, R16, PT ;  /* 0x000000101300720c */ /* 0x000fe40003f06070 */
[----:B------:R-:W-:-:S04]  /*0370*/  IADD3.X R14, PT, PT, R9, -0x1, RZ, P1, !PT ;  /* 0xffffffff090e7810 */ /* 0x000fc80000ffe4ff */
[----:B------:R-:W-:-:S04]  /*0380*/  ISETP.GE.U32.AND.EX P0, PT, R14, R15, PT, P0 ;  /* 0x0000000f0e00720c */ /* 0x000fc80003f06100 */
[----:B------:R-:W-:-:S13]  /*0390*/  ISETP.NE.OR P0, PT, R12, RZ, !P0 ;  /* 0x000000ff0c00720c */ /* 0x000fda0004705670 */
[----:B------:R-:W-:Y:S05]  /*03a0*/  @P0 BRA `(.L_x_5) ;  /* 0x00000000002c0947 */ /* 0x000fea0003800000 */
[----:B------:R-:W0:Y:S02]  /*03b0*/  LDCU.64 UR6, c[0x0][0x388] ;  /* 0x00007100ff0677ac */ /* 0x000e240008000a00 */
[----:B0-----:R-:W-:Y:S01]  /*03c0*/  MOV R14, UR6 ;  /* 0x00000006000e7c02 */ /* 0x001fe20008000f00 */
[----:B------:R-:W-:Y:S01]  /*03d0*/  IMAD.U32 R0, RZ, RZ, UR7 ;  /* 0x00000007ff007e24 */ /* 0x000fe2000f8e00ff */
[----:B------:R-:W0:Y:S02]  /*03e0*/  LDCU.64 UR6, c[0x0][0x398] ;  /* 0x00007300ff0677ac */ /* 0x000e240008000a00 */
[----:B------:R-:W-:-:S04]  /*03f0*/  LEA R8, P0, R16, R14, 0x3 ;  /* 0x0000000e10087211 */ /* 0x000fc800078018ff */
[----:B------:R-:W-:-:S05]  /*0400*/  LEA.HI.X R9, R16, R0, R15, 0x3, P0 ;  /* 0x0000000010097211 */ /* 0x000fca00000f1c0f */
[----:B------:R1:W5:Y:S04]  /*0410*/  LDG.E.64 R10, desc[UR4][R8.64+-0x8] ;  /* 0xfffff804080a7981 */ /* 0x000368000c1e1b00 */
[----:B------:R1:W5:Y:S01]  /*0420*/  LDG.E.64 R4, desc[UR4][R8.64+0x8] ;  /* 0x0000080408047981 */ /* 0x000362000c1e1b00 */
[----:B0-----:R-:W-:Y:S01]  /*0430*/  IMAD.U32 R12, RZ, RZ, UR6 ;  /* 0x00000006ff0c7e24 */ /* 0x001fe2000f8e00ff */
[----:B------:R-:W-:Y:S01]  /*0440*/  MOV R13, UR7 ;  /* 0x00000007000d7c02 */ /* 0x000fe20008000f00 */
[----:B------:R-:W-:Y:S06]  /*0450*/  BRA `(.L_x_4) ;  /* 0x0000000800107947 */ /* 0x000fec0003800000 */
.L_x_5:
[----:B------:R-:W-:Y:S01]  /*0460*/  ISETP.NE.U32.AND P0, PT, R19, R16, PT ;  /* 0x000000101300720c */ /* 0x000fe20003f05070 */
[----:B------:R-:W-:Y:S02]  /*0470*/  IMAD.MOV.U32 R4, RZ, RZ, 0x0 ;  /* 0x00000000ff047424 */ /* 0x000fe400078e00ff */
[----:B------:R-:W-:Y:S01]  /*0480*/  IMAD.MOV.U32 R5, RZ, RZ, 0x40370000 ;  /* 0x40370000ff057424 */ /* 0x000fe200078e00ff */
[----:B------:R-:W-:-:S04]  /*0490*/  ISETP.NE.AND.EX P0, PT, R14, R15, PT, P0 ;  /* 0x0000000f0e00720c */ /* 0x000fc80003f05300 */
[----:B------:R-:W-:-:S13]  /*04a0*/  ISETP.NE.OR P1, PT, R12, RZ, P0 ;  /* 0x000000ff0c00720c */ /* 0x000fda0000725670 */
[----:B------:R-:W-:Y:S05]  /*04b0*/  @P1 BRA `(.L_x_6) ;  /* 0x0000000000281947 */ /* 0x000fea0003800000 */
[----:B------:R-:W0:Y:S02]  /*04c0*/  LDCU.64 UR6, c[0x0][0x388] ;  /* 0x00007100ff0677ac */ /* 0x000e240008000a00 */
[----:B0-----:R-:W-:Y:S01]  /*04d0*/  MOV R14, UR6 ;  /* 0x00000006000e7c02 */ /* 0x001fe20008000f00 */
[----:B------:R-:W-:Y:S01]  /*04e0*/  IMAD.U32 R0, RZ, RZ, UR7 ;  /* 0x00000007ff007e24 */ /* 0x000fe2000f8e00ff */
[----:B------:R-:W0:Y:S02]  /*04f0*/  LDCU.64 UR6, c[0x0][0x398] ;  /* 0x00007300ff0677ac */ /* 0x000e240008000a00 */
[----:B------:R-:W-:-:S04]  /*0500*/  LEA R10, P0, R16, R14, 0x3 ;  /* 0x0000000e100a7211 */ /* 0x000fc800078018ff */
[----:B------:R-:W-:-:S06]  /*0510*/  LEA.HI.X R11, R16, R0, R15, 0x3, P0 ;  /* 0x00000000100b7211 */ /* 0x000fcc00000f1c0f */
[----:B------:R-:W5:Y:S01]  /*0520*/  LDG.E.64 R10, desc[UR4][R10.64+-0x8] ;  /* 0xfffff8040a0a7981 */ /* 0x000f62000c1e1b00 */
[----:B0-----:R-:W-:Y:S01]  /*0530*/  IMAD.U32 R12, RZ, RZ, UR6 ;  /* 0x00000006ff0c7e24 */ /* 0x001fe2000f8e00ff */
[----:B------:R-:W-:Y:S01]  /*0540*/  MOV R13, UR7 ;  /* 0x00000007000d7c02 */ /* 0x000fe20008000f00 */
[----:B------:R-:W-:Y:S06]  /*0550*/  BRA `(.L_x_4) ;  /* 0x0000000400d07947 */ /* 0x000fec0003800000 */
.L_x_6:
[----:B------:R-:W-:Y:S01]  /*0560*/  IADD3 R17, P1, PT, R10, -0x1, RZ ;  /* 0xffffffff0a117810 */ /* 0x000fe20007f3e0ff */
[----:B------:R-:W-:-:S03]  /*0570*/  IMAD.MOV.U32 R10, RZ, RZ, 0x0 ;  /* 0x00000000ff0a7424 */ /* 0x000fc600078e00ff */
[----:B------:R-:W-:Y:S01]  /*0580*/  IADD3.X R0, PT, PT, R11, -0x1, RZ, P1, !PT ;  /* 0xffffffff0b007810 */ /* 0x000fe20000ffe4ff */
[----:B------:R-:W-:Y:S01]  /*0590*/  IMAD.MOV.U32 R11, RZ, RZ, 0x40370000 ;  /* 0x40370000ff0b7424 */ /* 0x000fe200078e00ff */
[----:B------:R-:W-:-:S04]  /*05a0*/  ISETP.GT.U32.AND P1, PT, R17, R12, PT ;  /* 0x0000000c1100720c */ /* 0x000fc80003f24070 */
[----:B------:R-:W-:-:S04]  /*05b0*/  ISETP.GT.U32.AND.EX P1, PT, R0, RZ, PT, P1 ;  /* 0x000000ff0000720c */ /* 0x000fc80003f24110 */
[----:B------:R-:W-:-:S13]  /*05c0*/  ISETP.NE.OR P1, PT, R16, RZ, !P1 ;  /* 0x000000ff1000720c */ /* 0x000fda0004f25670 */
[----:B------:R-:W-:Y:S05]  /*05d0*/  @P1 BRA `(.L_x_7) ;  /* 0x00000000005c1947 */ /* 0x000fea0003800000 */
[----:B------:R-:W0:Y:S01]  /*05e0*/  LDCU.64 UR6, c[0x0][0x388] ;  /* 0x00007100ff0677ac */ /* 0x000e220008000a00 */
[C---:B------:R-:W-:Y:S01]  /*05f0*/  IADD3 R7, PT, PT, R12.reuse, 0x1, RZ ;  /* 0x000000010c077810 */ /* 0x040fe20007ffe0ff */
[----:B------:R-:W-:Y:S02]  /*0600*/  IMAD.MOV.U32 R4, RZ, RZ, R12 ;  /* 0x000000ffff047224 */ /* 0x000fe400078e000c */
[----:B------:R-:W-:Y:S02]  /*0610*/  IMAD.MOV.U32 R5, RZ, RZ, RZ ;  /* 0x000000ffff057224 */ /* 0x000fe400078e00ff */
[----:B------:R-:W-:-:S04]  /*0620*/  IMAD.WIDE.U32 R16, R12, R8, RZ ;  /* 0x000000080c107225 */ /* 0x000fc800078e00ff */
[----:B------:R-:W-:-:S04]  /*0630*/  IMAD.WIDE.U32 R18, R7, R8, R4 ;  /* 0x0000000807127225 */ /* 0x000fc800078e0004 */
[-C--:B------:R-:W-:Y:S02]  /*0640*/  IMAD R15, R12, R9.reuse, R17 ;  /* 0x000000090c0f7224 */ /* 0x080fe400078e0211 */
[----:B------:R-:W-:Y:S01]  /*0650*/  IMAD R7, R7, R9, R19 ;  /* 0x0000000907077224 */ /* 0x000fe200078e0213 */
[----:B0-----:R-:W-:Y:S01]  /*0660*/  MOV R14, UR6 ;  /* 0x00000006000e7c02 */ /* 0x001fe20008000f00 */
[----:B------:R-:W-:-:S03]  /*0670*/  IMAD.U32 R0, RZ, RZ, UR7 ;  /* 0x00000007ff007e24 */ /* 0x000fc6000f8e00ff */
[-C--:B------:R-:W-:Y:S02]  /*0680*/  LEA R6, P0, R18, R14.reuse, 0x3 ;  /* 0x0000000e12067211 */ /* 0x080fe400078018ff */
[----:B------:R-:W-:Y:S02]  /*0690*/  LEA R4, P1, R16, R14, 0x3 ;  /* 0x0000000e10047211 */ /* 0x000fe400078218ff */
[-C--:B------:R-:W-:Y:S02]  /*06a0*/  LEA.HI.X R7, R18, R0.reuse, R7, 0x3, P0 ;  /* 0x0000000012077211 */ /* 0x080fe400000f1c07 */
[----:B------:R-:W-:-:S04]  /*06b0*/  LEA.HI.X R5, R16, R0, R15, 0x3, P1 ;  /* 0x0000000010057211 */ /* 0x000fc800008f1c0f */
[----:B------:R-:W5:Y:S04]  /*06c0*/  LDG.E.64 R6, desc[UR4][R6.64] ;  /* 0x0000000406067981 */ /* 0x000f68000c1e1b00 */
[----:B------:R-:W5:Y:S01]  /*06d0*/  LDG.E.64 R4, desc[UR4][R4.64+0x8] ;  /* 0x0000080404047981 */ /* 0x000f62000c1e1b00 */
[----:B------:R-:W-:-:S05]  /*06e0*/  VIADD R17, R12, 0xffffffff ;  /* 0xffffffff0c117836 */ /* 0x000fca0000000000 */
[----:B------:R-:W-:-:S05]  /*06f0*/  SHF.R.S32.HI R13, RZ, 0x1f, R17 ;  /* 0x0000001fff0d7819 */ /* 0x000fca0000011411 */
[-C--:B------:R-:W-:Y:S02]  /*0700*/  IMAD R18, R13, R8.reuse, RZ ;  /* 0x000000080d127224 */ /* 0x080fe400078e02ff */
[----:B------:R-:W-:-:S04]  /*0710*/  IMAD.WIDE.U32 R12, R17, R8, RZ ;  /* 0x00000008110c7225 */ /* 0x000fc800078e00ff */
[----:B------:R-:W-:-:S05]  /*0720*/  IMAD R9, R17, R9, R18 ;  /* 0x0000000911097224 */ /* 0x000fca00078e0212 */
[----:B------:R-:W-:Y:S01]  /*0730*/  IADD3 R13, PT, PT, R13, R9, RZ ;  /* 0x000000090d0d7210 */ /* 0x000fe20007ffe0ff */
[----:B------:R-:W-:Y:S06]  /*0740*/  BRA `(.L_x_4) ;  /* 0x0000000400547947 */ /* 0x000fec0003800000 */
.L_x_7:
[----:B------:R-:W-:-:S04]  /*0750*/  ISETP.NE.U32.AND P1, PT, R17, R12, PT ;  /* 0x0000000c1100720c */ /* 0x000fc80003f25070 */
[----:B------:R-:W-:-:S04]  /*0760*/  ISETP.NE.AND.EX P2, PT, R0, RZ, PT, P1 ;  /* 0x000000ff0000720c */ /* 0x000fc80003f45310 */
[----:B------:R-:W-:-:S13]  /*0770*/  ISETP.NE.OR P2, PT, R16, RZ, P2 ;  /* 0x000000ff1000720c */ /* 0x000fda0001745670 */
[----:B------:R-:W-:Y:S05]  /*0780*/  @P2 BRA `(.L_x_8) ;  /* 0x00000000003c2947 */ /* 0x000fea0003800000 */
[----:B------:R-:W0:Y:S01]  /*0790*/  LDCU.64 UR6, c[0x0][0x388] ;  /* 0x00007100ff0677ac */ /* 0x000e220008000a00 */
[----:B------:R-:W-:-:S04]  /*07a0*/  IMAD.WIDE.U32 R16, R12, R8, RZ ;  /* 0x000000080c107225 */ /* 0x000fc800078e00ff */
[----:B------:R-:W-:Y:S02]  /*07b0*/  IMAD R15, R12, R9, R17 ;  /* 0x000000090c0f7224 */ /* 0x000fe400078e0211 */
[----:B0-----:R-:W-:Y:S02]  /*07c0*/  IMAD.U32 R14, RZ, RZ, UR6 ;  /* 0x00000006ff0e7e24 */ /* 0x001fe4000f8e00ff */
[----:B------:R-:W-:-:S03]  /*07d0*/  IMAD.U32 R0, RZ, RZ, UR7 ;  /* 0x00000007ff007e24 */ /* 0x000fc6000f8e00ff */
[----:B------:R-:W-:-:S04]  /*07e0*/  LEA R4, P0, R16, R14, 0x3 ;  /* 0x0000000e10047211 */ /* 0x000fc800078018ff */
[----:B------:R-:W-:-:S06]  /*07f0*/  LEA.HI.X R5, R16, R0, R15, 0x3, P0 ;  /* 0x0000000010057211 */ /* 0x000fcc00000f1c0f */
[----:B------:R-:W5:Y:S01]  /*0800*/  LDG.E.64 R4, desc[UR4][R4.64+0x8] ;  /* 0x0000080404047981 */ /* 0x000f62000c1e1b00 */
[----:B------:R-:W-:-:S04]  /*0810*/  IADD3 R17, PT, PT, R12, -0x1, RZ ;  /* 0xffffffff0c117810 */ /* 0x000fc80007ffe0ff */
[----:B------:R-:W-:-:S05]  /*0820*/  SHF.R.S32.HI R13, RZ, 0x1f, R17 ;  /* 0x0000001fff0d7819 */ /* 0x000fca0000011411 */
[-C--:B------:R-:W-:Y:S02]  /*0830*/  IMAD R18, R13, R8.reuse, RZ ;  /* 0x000000080d127224 */ /* 0x080fe400078e02ff */
[----:B------:R-:W-:-:S04]  /*0840*/  IMAD.WIDE.U32 R12, R17, R8, RZ ;  /* 0x00000008110c7225 */ /* 0x000fc800078e00ff */
[----:B------:R-:W-:-:S04]  /*0850*/  IMAD R9, R17, R9, R18 ;  /* 0x0000000911097224 */ /* 0x000fc800078e0212 */
[----:B------:R-:W-:Y:S01]  /*0860*/  IMAD.IADD R13, R13, 0x1, R9 ;  /* 0x000000010d0d7824 */ /* 0x000fe200078e0209 */
[----:B------:R-:W-:Y:S06]  /*0870*/  BRA `(.L_x_4) ;  /* 0x0000000400087947 */ /* 0x000fec0003800000 */
.L_x_8:
[----:B------:R-:W-:-:S04]  /*0880*/  ISETP.GT.U32.AND P2, PT, R19, R16, PT ;  /* 0x000000101300720c */ /* 0x000fc80003f44070 */
[----:B------:R-:W-:-:S04]  /*0890*/  ISETP.GT.U32.AND.EX P2, PT, R14, R15, PT, P2 ;  /* 0x0000000f0e00720c */ /* 0x000fc80003f44120 */
[----:B------:R-:W-:-:S13]  /*08a0*/  ISETP.NE.OR.EX P2, PT, R0, RZ, !P2, P1 ;  /* 0x000000ff0000720c */ /* 0x000fda0005745710 */
[----:B------:R-:W-:Y:S05]  /*08b0*/  @P2 BRA `(.L_x_9) ;  /* 0x0000000000482947 */ /* 0x000fea0003800000 */
[----:B------:R-:W0:Y:S01]  /*08c0*/  LDCU.64 UR6, c[0x0][0x388] ;  /* 0x00007100ff0677ac */ /* 0x000e220008000a00 */
[----:B------:R-:W-:Y:S01]  /*08d0*/  MOV R19, R15 ;  /* 0x0000000f00137202 */ /* 0x000fe20000000f00 */
[----:B------:R-:W-:-:S04]  /*08e0*/  IMAD.MOV.U32 R18, RZ, RZ, R16 ;  /* 0x000000ffff127224 */ /* 0x000fc800078e0010 */
[----:B------:R-:W-:-:S04]  /*08f0*/  IMAD.WIDE.U32 R16, R12, R8, R18 ;  /* 0x000000080c107225 */ /* 0x000fc800078e0012 */
[----:B------:R-:W-:Y:S02]  /*0900*/  IMAD R15, R12, R9, R17 ;  /* 0x000000090c0f7224 */ /* 0x000fe400078e0211 */
[----:B0-----:R-:W-:Y:S02]  /*0910*/  IMAD.U32 R14, RZ, RZ, UR6 ;  /* 0x00000006ff0e7e24 */ /* 0x001fe4000f8e00ff */
[----:B------:R-:W-:-:S03]  /*0920*/  IMAD.U32 R0, RZ, RZ, UR7 ;  /* 0x00000007ff007e24 */ /* 0x000fc6000f8e00ff */
[----:B------:R-:W-:-:S04]  /*0930*/  LEA R20, P0, R16, R14, 0x3 ;  /* 0x0000000e10147211 */ /* 0x000fc800078018ff */
[----:B------:R-:W-:-:S05]  /*0940*/  LEA.HI.X R21, R16, R0, R15, 0x3, P0 ;  /* 0x0000000010157211 */ /* 0x000fca00000f1c0f */
[----:B------:R0:W5:Y:S04]  /*0950*/  LDG.E.64 R10, desc[UR4][R20.64+-0x8] ;  /* 0xfffff804140a7981 */ /* 0x000168000c1e1b00 */
[----:B------:R0:W5:Y:S01]  /*0960*/  LDG.E.64 R4, desc[UR4][R20.64+0x8] ;  /* 0x0000080414047981 */ /* 0x000162000c1e1b00 */
[----:B------:R-:W-:-:S04]  /*0970*/  IADD3 R17, PT, PT, R12, -0x1, RZ ;  /* 0xffffffff0c117810 */ /* 0x000fc80007ffe0ff */
[----:B------:R-:W-:-:S05]  /*0980*/  SHF.R.S32.HI R13, RZ, 0x1f, R17 ;  /* 0x0000001fff0d7819 */ /* 0x000fca0000011411 */
[-C--:B------:R-:W-:Y:S02]  /*0990*/  IMAD R22, R13, R8.reuse, RZ ;  /* 0x000000080d167224 */ /* 0x080fe400078e02ff */
[----:B------:R-:W-:-:S04]  /*09a0*/  IMAD.WIDE.U32 R12, R17, R8, R18 ;  /* 0x00000008110c7225 */ /* 0x000fc800078e0012 */
[----:B------:R-:W-:-:S04]  /*09b0*/  IMAD R9, R17, R9, R22 ;  /* 0x0000000911097224 */ /* 0x000fc800078e0216 */
[----:B------:R-:W-:Y:S01]  /*09c0*/  IMAD.IADD R13, R9, 0x1, R13 ;  /* 0x00000001090d7824 */ /* 0x000fe200078e020d */
[----:B0-----:R-:W-:Y:S06]  /*09d0*/  BRA `(.L_x_4) ;  /* 0x0000000000b07947 */ /* 0x001fec0003800000 */
.L_x_9:
[----:B------:R-:W-:-:S13]  /*09e0*/  ISETP.NE.OR.EX P0, PT, R0, RZ, P0, P1 ;  /* 0x000000ff0000720c */ /* 0x000fda0000705710 */
        /* <DEDUP_REMOVED lines=14> */
[----:B------:R-:W-:-:S04]  /*0ad0*/  IMAD.WIDE.U32 R12, R17, R8, R18 ;  /* 0x00000008110c7225 */ /* 0x000fc800078e0012 */
[----:B------:R-:W-:-:S04]  /*0ae0*/  IMAD R9, R17, R9, R20 ;  /* 0x0000000911097224 */ /* 0x000fc800078e0214 */
[----:B------:R-:W-:Y:S01]  /*0af0*/  IMAD.IADD R13, R9, 0x1, R13 ;  /* 0x00000001090d7824 */ /* 0x000fe200078e020d */
[----:B------:R-:W-:Y:S06]  /*0b00*/  BRA `(.L_x_4) ;  /* 0x0000000000647947 */ /* 0x000fec0003800000 */
.L_x_10:
[----:B------:R-:W0:Y:S01]  /*0b10*/  LDCU.64 UR6, c[0x0][0x388] ;  /* 0x00007100ff0677ac */ /* 0x000e220008000a00 */
[C---:B------:R-:W-:Y:S01]  /*0b20*/  VIADD R7, R12.reuse, 0x1 ;  /* 0x000000010c077836 */ /* 0x040fe20000000000 */
[----:B------:R-:W-:Y:S01]  /*0b30*/  MOV R17, R15 ;  /* 0x0000000f00117202 */ /* 0x000fe20000000f00 */
[----:B------:R-:W-:Y:S02]  /*0b40*/  IMAD.MOV.U32 R4, RZ, RZ, R12 ;  /* 0x000000ffff047224 */ /* 0x000fe400078e000c */
[----:B------:R-:W-:Y:S02]  /*0b50*/  IMAD.MOV.U32 R5, RZ, RZ, RZ ;  /* 0x000000ffff057224 */ /* 0x000fe400078e00ff */
[----:B------:R-:W-:-:S04]  /*0b60*/  IMAD.WIDE.U32 R18, R12, R8, R16 ;  /* 0x000000080c127225 */ /* 0x000fc800078e0010 */
        /* <DEDUP_REMOVED lines=10> */
[----:B------:R0:W5:Y:S04]  /*0c10*/  LDG.E.64 R10, desc[UR4][R20.64+-0x8] ;  /* 0xfffff804140a7981 */ /* 0x000168000c1e1b00 */
[----:B------:R0:W5:Y:S01]  /*0c20*/  LDG.E.64 R4, desc[UR4][R20.64+0x8] ;  /* 0x0000080414047981 */ /* 0x000162000c1e1b00 */
[----:B------:R-:W-:-:S05]  /*0c30*/  VIADD R19, R12, 0xffffffff ;  /* 0xffffffff0c137836 */ /* 0x000fca0000000000 */
[----:B------:R-:W-:-:S05]  /*0c40*/  SHF.R.S32.HI R13, RZ, 0x1f, R19 ;  /* 0x0000001fff0d7819 */ /* 0x000fca0000011413 */
[-C--:B------:R-:W-:Y:S02]  /*0c50*/  IMAD R22, R13, R8.reuse, RZ ;  /* 0x000000080d167224 */ /* 0x080fe400078e02ff */
[----:B------:R-:W-:Y:S01]  /*0c60*/  IMAD.WIDE.U32 R12, R19, R8, R16 ;  /* 0x00000008130c7225 */ /* 0x000fe200078e0010 */
[----:B------:R-:W-:-:S03]  /*0c70*/  MOV R16, R18 ;  /* 0x0000001200107202 */ /* 0x000fc60000000f00 */
[----:B------:R-:W-:-:S04]  /*0c80*/  IMAD R9, R19, R9, R22 ;  /* 0x0000000913097224 */ /* 0x000fc800078e0216 */
[----:B0-----:R-:W-:-:S07]  /*0c90*/  IMAD.IADD R13, R9, 0x1, R13 ;  /* 0x00000001090d7824 */ /* 0x001fce00078e020d */
.L_x_4:
[----:B------:R-:W-:Y:S05]  /*0ca0*/  BSYNC.RECONVERGENT B0 ;  /* 0x0000000000007941 */ /* 0x000fea0003800200 */
.L_x_2:
[C---:B-1----:R-:W-:Y:S01]  /*0cb0*/  LEA R8, P0, R12.reuse, R14, 0x3 ;  /* 0x0000000e0c087211 */ /* 0x042fe200078018ff */
[----:B------:R-:W0:Y:S03]  /*0cc0*/  LDCU.64 UR8, c[0x0][0x380] ;  /* 0x00007000ff0877ac */ /* 0x000e260008000a00 */
[----:B------:R-:W-:-:S06]  /*0cd0*/  LEA.HI.X R9, R12, R0, R13, 0x3, P0 ;  /* 0x000000000c097211 */ /* 0x000fcc00000f1c0d */
[----:B------:R-:W2:Y:S01]  /*0ce0*/  LDG.E.64 R8, desc[UR4][R8.64] ;  /* 0x0000000408087981 */ /* 0x000ea2000c1e1b00 */
[----:B------:R-:W-:Y:S02]  /*0cf0*/  VOTEU.ANY UR6, UPT, PT ;  /* 0x0000000000067886 */ /* 0x000fe400038e0100 */
[----:B------:R-:W-:Y:S01]  /*0d00*/  UFLO.U32 UR7, UR6 ;  /* 0x00000006000772bd */ /* 0x000fe200080e0000 */
[----:B------:R-:W1:Y:S05]  /*0d10*/  S2R R0, SR_LANEID ;  /* 0x0000000000007919 */ /* 0x000e6a0000000000 */
[----:B-1----:R-:W-:Y:S01]  /*0d20*/  ISETP.EQ.U32.AND P0, PT, R0, UR7, PT ;  /* 0x0000000700007c0c */ /* 0x002fe2000bf02070 */
[----:B--2--5:R-:W-:-:S08]  /*0d30*/  DADD R6, R8, R6 ;  /* 0x0000000008067229 */ /* 0x024fd00000000006 */
[----:B------:R-:W-:Y:S01]  /*0d40*/  DADD R6, R6, R10 ;  /* 0x0000000006067229 */ /* 0x000fe2000000000a */
[----:B------:R-:W1:Y:S07]  /*0d50*/  POPC R11, UR6 ;  /* 0x00000006000b7d09 */ /* 0x000e6e0008000000 */
[----:B------:R-:W-:Y:S01]  /*0d60*/  DADD R4, R6, R4 ;  /* 0x0000000006047229 */ /* 0x000fe20000000004 */
[----:B0-----:R-:W-:-:S04]  /*0d70*/  LEA R6, P1, R16, UR8, 0x3 ;  /* 0x0000000810067c11 */ /* 0x001fc8000f8218ff */
[----:B------:R-:W-:-:S03]  /*0d80*/  LEA.HI.X R7, R16, UR9, R15, 0x3, P1 ;  /* 0x0000000910077c11 */ /* 0x000fc600088f1c0f */
[----:B------:R-:W-:-:S07]  /*0d90*/  DMUL R4, R4, 0.25 ;  /* 0x3fd0000004047828 */ /* 0x000fce0000000000 */
[----:B------:R-:W-:Y:S04]  /*0da0*/  STG.E.64 desc[UR4][R6.64], R4 ;  /* 0x0000000406007986 */ /* 0x000fe8000c101b04 */
[----:B-1----:R-:W-:Y:S01]  /*0db0*/  @P0 REDG.E.ADD.STRONG.GPU desc[UR4][R2.64], R11 ;  /* 0x0000000b0200098e */ /* 0x002fe2000c12e104 */
[----:B------:R-:W-:Y:S05]  /*0dc0*/  EXIT ;  /* 0x000000000000794d */ /* 0x000fea0003800000 */
.L_x_11:
        /* <DEDUP_REMOVED lines=11> */
.L_x_13:


//--------------------- .nv.shared.reserved.0     --------------------------
	.section	.nv.shared.reserved.0,"aw",@nobits
	.weak		__nv_reservedSMEM_offset_0_alias
	.size		__nv_reservedSMEM_offset_0_alias, 0, 64
	.other		__nv_reservedSMEM_offset_0_alias,@"STO_CUDA_RESERVED_SHARED STV_DEFAULT"
__nv_reservedSMEM_offset_0_alias:
	.zero		0
	.zero		64


//--------------------- .nv.global                --------------------------
	.section	.nv.global,"aw",@nobits
	.align	4
.nv.global:
	.type		step,@object
	.size		step,(.L_0 - step)
step:
	.zero		4
.L_0:


//--------------------- .nv.constant0._Z10debug_stepPdm --------------------------
	.section	.nv.constant0._Z10debug_stepPdm,"a",@progbits
	.sectionflags	@""
	.align	4
.nv.constant0._Z10debug_stepPdm:
	.zero		912


//--------------------- .nv.constant0._Z12calc_diffusePdS_mmPi --------------------------
	.section	.nv.constant0._Z12calc_diffusePdS_mmPi,"a",@progbits
	.sectionflags	@""
	.align	4
.nv.constant0._Z12calc_diffusePdS_mmPi:
	.zero		936


//--------------------- SYMBOLS --------------------------

	.type		.nv.reservedSmem.offset0,@object
	.size		.nv.reservedSmem.offset0,0x4
